//
// Generated by NVIDIA NVVM Compiler
//
// Compiler Build ID: CL-36424714
// Cuda compilation tools, release 13.0, V13.0.88
// Based on NVVM 20.0.0
//

.version 9.0
.target sm_100
.address_size 64

	// .globl	_Z3atbPKdS0_Pdiii

.visible .entry _Z3atbPKdS0_Pdiii(
	.param .u64 .ptr .align 1 _Z3atbPKdS0_Pdiii_param_0,
	.param .u64 .ptr .align 1 _Z3atbPKdS0_Pdiii_param_1,
	.param .u64 .ptr .align 1 _Z3atbPKdS0_Pdiii_param_2,
	.param .u32 _Z3atbPKdS0_Pdiii_param_3,
	.param .u32 _Z3atbPKdS0_Pdiii_param_4,
	.param .u32 _Z3atbPKdS0_Pdiii_param_5
)
{
	.reg .pred 	%p<11>;
	.reg .b32 	%r<52>;
	.reg .b64 	%rd<54>;
	.reg .b64 	%fd<63>;

	ld.param.u64 	%rd4, [_Z3atbPKdS0_Pdiii_param_0];
	ld.param.u64 	%rd5, [_Z3atbPKdS0_Pdiii_param_1];
	ld.param.u32 	%r22, [_Z3atbPKdS0_Pdiii_param_3];
	ld.param.u32 	%r23, [_Z3atbPKdS0_Pdiii_param_4];
	ld.param.u32 	%r24, [_Z3atbPKdS0_Pdiii_param_5];
	cvta.to.global.u64 	%rd1, %rd5;
	cvta.to.global.u64 	%rd2, %rd4;
	mov.u32 	%r25, %ctaid.y;
	mov.u32 	%r26, %ntid.y;
	mov.u32 	%r27, %tid.y;
	mad.lo.s32 	%r1, %r25, %r26, %r27;
	mov.u32 	%r28, %ctaid.x;
	mov.u32 	%r29, %ntid.x;
	mov.u32 	%r30, %tid.x;
	mad.lo.s32 	%r2, %r28, %r29, %r30;
	setp.ge.s32 	%p1, %r1, %r22;
	setp.ge.s32 	%p2, %r2, %r23;
	or.pred  	%p3, %p1, %p2;
	@%p3 bra 	$L__BB0_12;
	shr.u32 	%r31, %r24, 31;
	add.s32 	%r32, %r24, %r31;
	and.b32  	%r33, %r32, -2;
	sub.s32 	%r50, %r24, %r33;
	setp.gt.s32 	%p4, %r50, 0;
	mov.f64 	%fd62, 0d0000000000000000;
	@%p4 bra 	$L__BB0_13;
$L__BB0_2:
	setp.ge.s32 	%p5, %r50, %r24;
	@%p5 bra 	$L__BB0_11;
	not.b32 	%r34, %r50;
	add.s32 	%r4, %r24, %r34;
	shr.u32 	%r35, %r4, 1;
	add.s32 	%r5, %r35, 1;
	setp.lt.u32 	%p6, %r4, 6;
	@%p6 bra 	$L__BB0_6;
	mad.lo.s32 	%r48, %r50, %r23, %r2;
	shl.b32 	%r7, %r23, 3;
	mad.lo.s32 	%r47, %r50, %r22, %r1;
	shl.b32 	%r9, %r22, 3;
	and.b32  	%r36, %r5, -4;
	neg.s32 	%r46, %r36;
	mul.wide.s32 	%rd14, %r22, 8;
	mul.wide.s32 	%rd16, %r23, 8;
$L__BB0_5:
	.pragma "nounroll";
	mul.wide.s32 	%rd10, %r47, 8;
	add.s64 	%rd11, %rd2, %rd10;
	ld.global.f64 	%fd16, [%rd11];
	mul.wide.s32 	%rd12, %r48, 8;
	add.s64 	%rd13, %rd1, %rd12;
	ld.global.f64 	%fd17, [%rd13];
	fma.rn.f64 	%fd18, %fd16, %fd17, %fd62;
	add.s64 	%rd15, %rd11, %rd14;
	ld.global.f64 	%fd19, [%rd15];
	add.s64 	%rd17, %rd13, %rd16;
	ld.global.f64 	%fd20, [%rd17];
	fma.rn.f64 	%fd21, %fd19, %fd20, %fd18;
	add.s64 	%rd18, %rd15, %rd14;
	ld.global.f64 	%fd22, [%rd18];
	add.s64 	%rd19, %rd17, %rd16;
	ld.global.f64 	%fd23, [%rd19];
	fma.rn.f64 	%fd24, %fd22, %fd23, %fd21;
	add.s64 	%rd20, %rd18, %rd14;
	ld.global.f64 	%fd25, [%rd20];
	add.s64 	%rd21, %rd19, %rd16;
	ld.global.f64 	%fd26, [%rd21];
	fma.rn.f64 	%fd27, %fd25, %fd26, %fd24;
	add.s64 	%rd22, %rd20, %rd14;
	ld.global.f64 	%fd28, [%rd22];
	add.s64 	%rd23, %rd21, %rd16;
	ld.global.f64 	%fd29, [%rd23];
	fma.rn.f64 	%fd30, %fd28, %fd29, %fd27;
	add.s64 	%rd24, %rd22, %rd14;
	ld.global.f64 	%fd31, [%rd24];
	add.s64 	%rd25, %rd23, %rd16;
	ld.global.f64 	%fd32, [%rd25];
	fma.rn.f64 	%fd33, %fd31, %fd32, %fd30;
	add.s64 	%rd26, %rd24, %rd14;
	ld.global.f64 	%fd34, [%rd26];
	add.s64 	%rd27, %rd25, %rd16;
	ld.global.f64 	%fd35, [%rd27];
	fma.rn.f64 	%fd36, %fd34, %fd35, %fd33;
	add.s64 	%rd28, %rd26, %rd14;
	ld.global.f64 	%fd37, [%rd28];
	add.s64 	%rd29, %rd27, %rd16;
	ld.global.f64 	%fd38, [%rd29];
	fma.rn.f64 	%fd62, %fd37, %fd38, %fd36;
	add.s32 	%r50, %r50, 8;
	add.s32 	%r48, %r48, %r7;
	add.s32 	%r47, %r47, %r9;
	add.s32 	%r46, %r46, 4;
	setp.ne.s32 	%p7, %r46, 0;
	@%p7 bra 	$L__BB0_5;
$L__BB0_6:
	and.b32  	%r37, %r5, 3;
	setp.eq.s32 	%p8, %r37, 0;
	@%p8 bra 	$L__BB0_11;
	setp.eq.s32 	%p9, %r37, 1;
	@%p9 bra 	$L__BB0_9;
	mad.lo.s32 	%r40, %r50, %r22, %r1;
	mul.wide.s32 	%rd30, %r40, 8;
	add.s64 	%rd31, %rd2, %rd30;
	ld.global.f64 	%fd40, [%rd31];
	mad.lo.s32 	%r41, %r50, %r23, %r2;
	mul.wide.s32 	%rd32, %r41, 8;
	add.s64 	%rd33, %rd1, %rd32;
	ld.global.f64 	%fd41, [%rd33];
	fma.rn.f64 	%fd42, %fd40, %fd41, %fd62;
	mul.wide.s32 	%rd34, %r22, 8;
	add.s64 	%rd35, %rd31, %rd34;
	ld.global.f64 	%fd43, [%rd35];
	mul.wide.s32 	%rd36, %r23, 8;
	add.s64 	%rd37, %rd33, %rd36;
	ld.global.f64 	%fd44, [%rd37];
	fma.rn.f64 	%fd45, %fd43, %fd44, %fd42;
	add.s64 	%rd38, %rd35, %rd34;
	ld.global.f64 	%fd46, [%rd38];
	add.s64 	%rd39, %rd37, %rd36;
	ld.global.f64 	%fd47, [%rd39];
	fma.rn.f64 	%fd48, %fd46, %fd47, %fd45;
	add.s64 	%rd40, %rd38, %rd34;
	ld.global.f64 	%fd49, [%rd40];
	add.s64 	%rd41, %rd39, %rd36;
	ld.global.f64 	%fd50, [%rd41];
	fma.rn.f64 	%fd62, %fd49, %fd50, %fd48;
	add.s32 	%r50, %r50, 4;
$L__BB0_9:
	and.b32  	%r42, %r4, 2;
	setp.ne.s32 	%p10, %r42, 0;
	@%p10 bra 	$L__BB0_11;
	mad.lo.s32 	%r43, %r50, %r22, %r1;
	mul.wide.s32 	%rd42, %r43, 8;
	add.s64 	%rd43, %rd2, %rd42;
	ld.global.f64 	%fd51, [%rd43];
	mad.lo.s32 	%r44, %r50, %r23, %r2;
	mul.wide.s32 	%rd44, %r44, 8;
	add.s64 	%rd45, %rd1, %rd44;
	ld.global.f64 	%fd52, [%rd45];
	fma.rn.f64 	%fd53, %fd51, %fd52, %fd62;
	mul.wide.s32 	%rd46, %r22, 8;
	add.s64 	%rd47, %rd43, %rd46;
	ld.global.f64 	%fd54, [%rd47];
	mul.wide.s32 	%rd48, %r23, 8;
	add.s64 	%rd49, %rd45, %rd48;
	ld.global.f64 	%fd55, [%rd49];
	fma.rn.f64 	%fd62, %fd54, %fd55, %fd53;
$L__BB0_11:
	ld.param.u64 	%rd53, [_Z3atbPKdS0_Pdiii_param_2];
	mad.lo.s32 	%r45, %r23, %r1, %r2;
	cvta.to.global.u64 	%rd50, %rd53;
	mul.wide.s32 	%rd51, %r45, 8;
	add.s64 	%rd52, %rd50, %rd51;
	st.global.f64 	[%rd52], %fd62;
$L__BB0_12:
	ret;
$L__BB0_13:
	mul.wide.u32 	%rd6, %r1, 8;
	add.s64 	%rd7, %rd2, %rd6;
	ld.global.f64 	%fd13, [%rd7];
	mul.wide.s32 	%rd8, %r2, 8;
	add.s64 	%rd9, %rd1, %rd8;
	ld.global.f64 	%fd14, [%rd9];
	fma.rn.f64 	%fd62, %fd13, %fd14, 0d0000000000000000;
	bra.uni 	$L__BB0_2;

}


// ===== COMPILED SASS (sm_100) =====

	.target	sm_100

	.elftype	@"ET_EXEC"


//--------------------- .note.nv.tkinfo           --------------------------
	.section	.note.nv.tkinfo,"",@"SHT_NOTE"
	.sectionflags	@"SHF_NOTE_NV_TKINFO"
	.tkinfo
        /*0018*/ 	.word	0x00000002
        /*0030*/ 	.string	""
        /*0030*/ 	.string	"ptxas"
        /*0030*/ 	.string	"Cuda compilation tools, release 13.0, V13.0.88"
        /*0030*/ 	.string	"Build cuda_13.0.r13.0/compiler.36424714_0"
        /*0030*/ 	.string	"-arch sm_100 -m 64 "



//--------------------- .note.nv.cuinfo           --------------------------
	.section	.note.nv.cuinfo,"",@"SHT_NOTE"
	.sectionflags	@"SHF_NOTE_NV_CUINFO"
        /*0018*/ 	.short	0x0002
        /*001a*/ 	.short	0x0064
        /*001c*/ 	.short	0x0082
	.zero		2


//--------------------- .nv.info                  --------------------------
	.section	.nv.info,"",@"SHT_CUDA_INFO"
	.align	4


	//----- nvinfo : EIATTR_REGCOUNT
	.align		4
        /*0000*/ 	.byte	0x04, 0x2f
        /*0002*/ 	.short	(.L_1 - .L_0)
	.align		4
.L_0:
        /*0004*/ 	.word	index@(_Z3atbPKdS0_Pdiii)
        /*0008*/ 	.word	0x00000020


	//----- nvinfo : EIATTR_FRAME_SIZE
	.align		4
.L_1:
        /*000c*/ 	.byte	0x04, 0x11
        /*000e*/ 	.short	(.L_3 - .L_2)
	.align		4
.L_2:
        /*0010*/ 	.word	index@(_Z3atbPKdS0_Pdiii)
        /*0014*/ 	.word	0x00000000


	//----- nvinfo : EIATTR_MIN_STACK_SIZE
	.align		4
.L_3:
        /*0018*/ 	.byte	0x04, 0x12
        /*001a*/ 	.short	(.L_5 - .L_4)
	.align		4
.L_4:
        /*001c*/ 	.word	index@(_Z3atbPKdS0_Pdiii)
        /*0020*/ 	.word	0x00000000
.L_5:


//--------------------- .nv.compat                --------------------------
	.section	.nv.compat,"",@"SHT_CUDA_COMPAT_INFO"
	.align	4
        /*0000*/ 	.byte	0x02, 0x09, 0x00, 0x00, 0x02, 0x02, 0x01, 0x00, 0x02, 0x05, 0x05, 0x00, 0x03, 0x07, 0x01, 0x01
        /*0010*/ 	.byte	0x02, 0x03, 0x00, 0x00, 0x02, 0x06, 0x01, 0x00, 0x04, 0x0b, 0x08, 0x00, 0x01, 0x00, 0x00, 0x00
        /*0020*/ 	.byte	0x00, 0x00, 0x00, 0x00


//--------------------- .nv.info._Z3atbPKdS0_Pdiii --------------------------
	.section	.nv.info._Z3atbPKdS0_Pdiii,"",@"SHT_CUDA_INFO"
	.sectionflags	@""
	.align	4


	//----- nvinfo : EIATTR_CUDA_API_VERSION
	.align		4
        /*0000*/ 	.byte	0x04, 0x37
        /*0002*/ 	.short	(.L_7 - .L_6)
.L_6:
        /*0004*/ 	.word	0x00000082


	//----- nvinfo : EIATTR_KPARAM_INFO
	.align		4
.L_7:
        /*0008*/ 	.byte	0x04, 0x17
        /*000a*/ 	.short	(.L_9 - .L_8)
.L_8:
        /*000c*/ 	.word	0x00000000
        /*0010*/ 	.short	0x0005
        /*0012*/ 	.short	0x0020
        /*0014*/ 	.byte	0x00, 0xf0, 0x11, 0x00


	//----- nvinfo : EIATTR_KPARAM_INFO
	.align		4
.L_9:
        /*0018*/ 	.byte	0x04, 0x17
        /*001a*/ 	.short	(.L_11 - .L_10)
.L_10:
        /*001c*/ 	.word	0x00000000
        /*0020*/ 	.short	0x0004
        /*0022*/ 	.short	0x001c
        /*0024*/ 	.byte	0x00, 0xf0, 0x11, 0x00


	//----- nvinfo : EIATTR_KPARAM_INFO
	.align		4
.L_11:
        /*0028*/ 	.byte	0x04, 0x17
        /*002a*/ 	.short	(.L_13 - .L_12)
.L_12:
        /*002c*/ 	.word	0x00000000
        /*0030*/ 	.short	0x0003
        /*0032*/ 	.short	0x0018
        /*0034*/ 	.byte	0x00, 0xf0, 0x11, 0x00


	//----- nvinfo : EIATTR_KPARAM_INFO
	.align		4
.L_13:
        /*0038*/ 	.byte	0x04, 0x17
        /*003a*/ 	.short	(.L_15 - .L_14)
.L_14:
        /*003c*/ 	.word	0x00000000
        /*0040*/ 	.short	0x0002
        /*0042*/ 	.short	0x0010
        /*0044*/ 	.byte	0x00, 0xf5, 0x21, 0x00


	//----- nvinfo : EIATTR_KPARAM_INFO
	.align		4
.L_15:
        /*0048*/ 	.byte	0x04, 0x17
        /*004a*/ 	.short	(.L_17 - .L_16)
.L_16:
        /*004c*/ 	.word	0x00000000
        /*0050*/ 	.short	0x0001
        /*0052*/ 	.short	0x0008
        /*0054*/ 	.byte	0x00, 0xf5, 0x21, 0x00


	//----- nvinfo : EIATTR_KPARAM_INFO
	.align		4
.L_17:
        /*0058*/ 	.byte	0x04, 0x17
        /*005a*/ 	.short	(.L_19 - .L_18)
.L_18:
        /*005c*/ 	.word	0x00000000
        /*0060*/ 	.short	0x0000
        /*0062*/ 	.short	0x0000
        /*0064*/ 	.byte	0x00, 0xf5, 0x21, 0x00


	//----- nvinfo : EIATTR_SPARSE_MMA_MASK
	.align		4
.L_19:
        /*0068*/ 	.byte	0x03, 0x50
        /*006a*/ 	.short	0x0000


	//----- nvinfo : EIATTR_MAXREG_COUNT
	.align		4
        /*006c*/ 	.byte	0x03, 0x1b
        /*006e*/ 	.short	0x00ff


	//----- nvinfo : EIATTR_MERCURY_ISA_VERSION
	.align		4
        /*0070*/ 	.byte	0x03, 0x5f
        /*0072*/ 	.short	0x0101


	//----- nvinfo : EIATTR_VRC_CTA_INIT_COUNT
	.align		4
        /*0074*/ 	.byte	0x02, 0x4a
	.zero		1
	.zero		1


	//----- nvinfo : EIATTR_EXIT_INSTR_OFFSETS
	.align		4
        /*0078*/ 	.byte	0x04, 0x1c
        /*007a*/ 	.short	(.L_21 - .L_20)


	//   ....[0]....
.L_20:
        /*007c*/ 	.word	0x000000c0


	//   ....[1]....
        /*0080*/ 	.word	0x00000880


	//----- nvinfo : EIATTR_CBANK_PARAM_SIZE
	.align		4
.L_21:
        /*0084*/ 	.byte	0x03, 0x19
        /*0086*/ 	.short	0x0024


	//----- nvinfo : EIATTR_PARAM_CBANK
	.align		4
        /*0088*/ 	.byte	0x04, 0x0a
        /*008a*/ 	.short	(.L_23 - .L_22)
	.align		4
.L_22:
        /*008c*/ 	.word	index@(.nv.constant0._Z3atbPKdS0_Pdiii)
        /*0090*/ 	.short	0x0380
        /*0092*/ 	.short	0x0024


	//----- nvinfo : EIATTR_SW_WAR
	.align		4
.L_23:
        /*0094*/ 	.byte	0x04, 0x36
        /*0096*/ 	.short	(.L_25 - .L_24)
.L_24:
        /*0098*/ 	.word	0x00000008
.L_25:


//--------------------- .nv.callgraph             --------------------------
	.section	.nv.callgraph,"",@"SHT_CUDA_CALLGRAPH"
	.align	4
	.sectionentsize	8
	.align		4
        /*0000*/ 	.word	0x00000000
	.align		4
        /*0004*/ 	.word	0xffffffff
	.align		4
        /*0008*/ 	.word	0x00000000
	.align		4
        /*000c*/ 	.word	0xfffffffe
	.align		4
        /*0010*/ 	.word	0x00000000
	.align		4
        /*0014*/ 	.word	0xfffffffd
	.align		4
        /*0018*/ 	.word	0x00000000
	.align		4
        /*001c*/ 	.word	0xfffffffc


//--------------------- .text._Z3atbPKdS0_Pdiii   --------------------------
	.section	.text._Z3atbPKdS0_Pdiii,"ax",@progbits
	.align	128
        .global         _Z3atbPKdS0_Pdiii
        .type           _Z3atbPKdS0_Pdiii,@function
        .size           _Z3atbPKdS0_Pdiii,(.L_x_6 - _Z3atbPKdS0_Pdiii)
        .other          _Z3atbPKdS0_Pdiii,@"STO_CUDA_ENTRY STV_DEFAULT"
_Z3atbPKdS0_Pdiii:
.text._Z3atbPKdS0_Pdiii:
[----:B------:R-:W-:Y:S01]  /*0000*/  LDC R1, c[0x0][0x37c] ;  /* 0x0000df00ff017b82 */ /* 0x000fe20000000800 */
[----:B------:R-:W0:Y:S07]  /*0010*/  S2R R5, SR_TID.X ;  /* 0x0000000000057919 */ /* 0x000e2e0000002100 */
[----:B------:R-:W1:Y:S01]  /*0020*/  LDC R23, c[0x0][0x364] ;  /* 0x0000d900ff177b82 */ /* 0x000e620000000800 */
[----:B------:R-:W1:Y:S07]  /*0030*/  S2R R4, SR_TID.Y ;  /* 0x0000000000047919 */ /* 0x000e6e0000002200 */
[----:B------:R-:W0:Y:S08]  /*0040*/  S2UR UR5, SR_CTAID.X ;  /* 0x00000000000579c3 */ /* 0x000e300000002500 */
[----:B------:R-:W0:Y:S08]  /*0050*/  LDC R0, c[0x0][0x360] ;  /* 0x0000d800ff007b82 */ /* 0x000e300000000800 */
[----:B------:R-:W1:Y:S08]  /*0060*/  S2UR UR4, SR_CTAID.Y ;  /* 0x00000000000479c3 */ /* 0x000e700000002600 */
[----:B------:R-:W2:Y:S01]  /*0070*/  LDC.64 R2, c[0x0][0x398] ;  /* 0x0000e600ff027b82 */ /* 0x000ea20000000a00 */
[----:B0-----:R-:W-:-:S02]  /*0080*/  IMAD R0, R0, UR5, R5 ;  /* 0x0000000500007c24 */ /* 0x001fc4000f8e0205 */
[----:B-1----:R-:W-:-:S03]  /*0090*/  IMAD R23, R23, UR4, R4 ;  /* 0x0000000417177c24 */ /* 0x002fc6000f8e0204 */
[----:B--2---:R-:W-:-:S04]  /*00a0*/  ISETP.GE.AND P0, PT, R0, R3, PT ;  /* 0x000000030000720c */ /* 0x004fc80003f06270 */
[----:B------:R-:W-:-:S13]  /*00b0*/  ISETP.GE.OR P0, PT, R23, R2, P0 ;  /* 0x000000021700720c */ /* 0x000fda0000706670 */
[----:B------:R-:W-:Y:S05]  /*00c0*/  @P0 EXIT ;  /* 0x000000000000094d */ /* 0x000fea0003800000 */
[----:B------:R-:W0:Y:S01]  /*00d0*/  LDCU UR6, c[0x0][0x3a0] ;  /* 0x00007400ff0677ac */ /* 0x000e220008000800 */
[----:B------:R-:W-:Y:S01]  /*00e0*/  CS2R R16, SRZ ;  /* 0x0000000000107805 */ /* 0x000fe2000001ff00 */
[----:B------:R-:W1:Y:S01]  /*00f0*/  LDCU.64 UR8, c[0x0][0x358] ;  /* 0x00006b00ff0877ac */ /* 0x000e620008000a00 */
[----:B0-----:R-:W-:-:S04]  /*0100*/  ULEA.HI UR4, UR6, UR6, URZ, 0x1 ;  /* 0x0000000606047291 */ /* 0x001fc8000f8f08ff */
[----:B------:R-:W-:-:S04]  /*0110*/  ULOP3.LUT UR4, UR4, 0xfffffffe, URZ, 0xc0, !UPT ;  /* 0xfffffffe04047892 */ /* 0x000fc8000f8ec0ff */
[----:B------:R-:W-:-:S04]  /*0120*/  UIADD3 UR4, UPT, UPT, -UR4, UR6, URZ ;  /* 0x0000000604047290 */ /* 0x000fc8000fffe1ff */
[----:B------:R-:W-:-:S09]  /*0130*/  UISETP.GT.AND UP0, UPT, UR4, URZ, UPT ;  /* 0x000000ff0400728c */ /* 0x000fd2000bf04270 */
[----:B-1----:R-:W-:Y:S05]  /*0140*/  BRA.U !UP0, `(.L_x_0) ;  /* 0x00000001081c7547 */ /* 0x002fea000b800000 */
[----:B------:R-:W0:Y:S08]  /*0150*/  LDC.64 R4, c[0x0][0x380] ;  /* 0x0000e000ff047b82 */ /* 0x000e300000000a00 */
[----:B------:R-:W1:Y:S01]  /*0160*/  LDC.64 R6, c[0x0][0x388] ;  /* 0x0000e200ff067b82 */ /* 0x000e620000000a00 */
[----:B0-----:R-:W-:-:S06]  /*0170*/  IMAD.WIDE.U32 R4, R23, 0x8, R4 ;  /* 0x0000000817047825 */ /* 0x001fcc00078e0004 */
[----:B------:R-:W2:Y:S01]  /*0180*/  LDG.E.64 R4, desc[UR8][R4.64] ;  /* 0x0000000804047981 */ /* 0x000ea2000c1e1b00 */
[----:B-1----:R-:W-:-:S06]  /*0190*/  IMAD.WIDE R6, R0, 0x8, R6 ;  /* 0x0000000800067825 */ /* 0x002fcc00078e0206 */
[----:B------:R-:W2:Y:S02]  /*01a0*/  LDG.E.64 R6, desc[UR8][R6.64] ;  /* 0x0000000806067981 */ /* 0x000ea4000c1e1b00 */
[----:B--2---:R-:W-:-:S11]  /*01b0*/  DFMA R16, R4, R6, RZ ;  /* 0x000000060410722b */ /* 0x004fd600000000ff */
.L_x_0:
[----:B------:R-:W-:-:S09]  /*01c0*/  UISETP.GE.AND UP0, UPT, UR4, UR6, UPT ;  /* 0x000000060400728c */ /* 0x000fd2000bf06270 */
[----:B------:R-:W-:Y:S05]  /*01d0*/  BRA.U UP0, `(.L_x_1) ;  /* 0x0000000500987547 */ /* 0x000fea000b800000 */
[----:B------:R-:W-:-:S04]  /*01e0*/  ULOP3.LUT UR5, URZ, UR4, URZ, 0x33, !UPT ;  /* 0x00000004ff057292 */ /* 0x000fc8000f8e33ff */
[----:B------:R-:W-:-:S04]  /*01f0*/  UIADD3 UR6, UPT, UPT, UR5, UR6, URZ ;  /* 0x0000000605067290 */ /* 0x000fc8000fffe0ff */
[----:B------:R-:W-:Y:S02]  /*0200*/  UISETP.GE.U32.AND UP1, UPT, UR6, 0x6, UPT ;  /* 0x000000060600788c */ /* 0x000fe4000bf26070 */
[----:B------:R-:W-:-:S04]  /*0210*/  ULEA.HI UR5, UR6, 0x1, URZ, 0x1f ;  /* 0x0000000106057891 */ /* 0x000fc8000f8ff8ff */
[----:B------:R-:W-:-:S03]  /*0220*/  ULOP3.LUT UP0, UR7, UR5, 0x3, URZ, 0xc0, !UPT ;  /* 0x0000000305077892 */ /* 0x000fc6000f80c0ff */
[----:B------:R-:W-:Y:S09]  /*0230*/  BRA.U !UP1, `(.L_x_2) ;  /* 0x0000000109d07547 */ /* 0x000ff2000b800000 */
[----:B------:R-:W-:Y:S01]  /*0240*/  ULOP3.LUT UR5, UR5, 0xfffffffc, URZ, 0xc0, !UPT ;  /* 0xfffffffc05057892 */ /* 0x000fe2000f8ec0ff */
[----:B------:R-:W-:Y:S02]  /*0250*/  IMAD R22, R3, UR4, R0 ;  /* 0x0000000403167c24 */ /* 0x000fe4000f8e0200 */
[----:B------:R-:W-:Y:S01]  /*0260*/  IMAD R25, R2, UR4, R23 ;  /* 0x0000000402197c24 */ /* 0x000fe2000f8e0217 */
[----:B------:R-:W-:-:S12]  /*0270*/  UIADD3 UR5, UPT, UPT, -UR5, URZ, URZ ;  /* 0x000000ff05057290 */ /* 0x000fd8000fffe1ff */
.L_x_3:
[----:B------:R-:W0:Y:S08]  /*0280*/  LDC.64 R26, c[0x0][0x380] ;  /* 0x0000e000ff1a7b82 */ /* 0x000e300000000a00 */
[----:B------:R-:W1:Y:S01]  /*0290*/  LDC.64 R6, c[0x0][0x388] ;  /* 0x0000e200ff067b82 */ /* 0x000e620000000a00 */
[----:B0-----:R-:W-:-:S05]  /*02a0*/  IMAD.WIDE R26, R25, 0x8, R26 ;  /* 0x00000008191a7825 */ /* 0x001fca00078e021a */
[----:B------:R-:W2:Y:S01]  /*02b0*/  LDG.E.64 R10, desc[UR8][R26.64] ;  /* 0x000000081a0a7981 */ /* 0x000ea2000c1e1b00 */
[----:B-1----:R-:W-:-:S05]  /*02c0*/  IMAD.WIDE R6, R22, 0x8, R6 ;  /* 0x0000000816067825 */ /* 0x002fca00078e0206 */
[----:B------:R-:W2:Y:S01]  /*02d0*/  LDG.E.64 R4, desc[UR8][R6.64] ;  /* 0x0000000806047981 */ /* 0x000ea2000c1e1b00 */
[----:B------:R-:W-:-:S04]  /*02e0*/  IMAD.WIDE R20, R2, 0x8, R26 ;  /* 0x0000000802147825 */ /* 0x000fc800078e021a */
[----:B------:R-:W-:Y:S01]  /*02f0*/  IMAD.WIDE R18, R3, 0x8, R6 ;  /* 0x0000000803127825 */ /* 0x000fe200078e0206 */
[----:B------:R0:W3:Y:S04]  /*0300*/  LDG.E.64 R14, desc[UR8][R20.64] ;  /* 0x00000008140e7981 */ /* 0x0000e8000c1e1b00 */
[----:B------:R1:W3:Y:S01]  /*0310*/  LDG.E.64 R12, desc[UR8][R18.64] ;  /* 0x00000008120c7981 */ /* 0x0002e2000c1e1b00 */
[----:B0-----:R-:W-:-:S04]  /*0320*/  IMAD.WIDE R20, R2, 0x8, R20 ;  /* 0x0000000802147825 */ /* 0x001fc800078e0214 */
[----:B-1----:R-:W-:Y:S01]  /*0330*/  IMAD.WIDE R18, R3, 0x8, R18 ;  /* 0x0000000803127825 */ /* 0x002fe200078e0212 */
[----:B------:R-:W4:Y:S04]  /*0340*/  LDG.E.64 R8, desc[UR8][R20.64] ;  /* 0x0000000814087981 */ /* 0x000f28000c1e1b00 */
[----:B------:R-:W4:Y:S01]  /*0350*/  LDG.E.64 R6, desc[UR8][R18.64] ;  /* 0x0000000812067981 */ /* 0x000f22000c1e1b00 */
[----:B------:R-:W-:-:S04]  /*0360*/  IMAD.WIDE R28, R2, 0x8, R20 ;  /* 0x00000008021c7825 */ /* 0x000fc800078e0214 */
[C---:B------:R-:W-:Y:S01]  /*0370*/  IMAD.WIDE R26, R3.reuse, 0x8, R18 ;  /* 0x00000008031a7825 */ /* 0x040fe200078e0212 */
[----:B--2---:R-:W-:Y:S01]  /*0380*/  DFMA R16, R10, R4, R16 ;  /* 0x000000040a10722b */ /* 0x004fe20000000010 */
[----:B------:R0:W2:Y:S04]  /*0390*/  LDG.E.64 R4, desc[UR8][R28.64] ;  /* 0x000000081c047981 */ /* 0x0000a8000c1e1b00 */
[----:B------:R1:W2:Y:S01]  /*03a0*/  LDG.E.64 R10, desc[UR8][R26.64] ;  /* 0x000000081a0a7981 */ /* 0x0002a2000c1e1b00 */
[C---:B0-----:R-:W-:Y:S02]  /*03b0*/  IMAD.WIDE R28, R2.reuse, 0x8, R28 ;  /* 0x00000008021c7825 */ /* 0x041fe400078e021c */
[----:B---3--:R-:W-:Y:S02]  /*03c0*/  DFMA R12, R14, R12, R16 ;  /* 0x0000000c0e0c722b */ /* 0x008fe40000000010 */
[----:B-1----:R-:W-:Y:S01]  /*03d0*/  IMAD.WIDE R26, R3, 0x8, R26 ;  /* 0x00000008031a7825 */ /* 0x002fe200078e021a */
[----:B------:R-:W3:Y:S04]  /*03e0*/  LDG.E.64 R14, desc[UR8][R28.64] ;  /* 0x000000081c0e7981 */ /* 0x000ee8000c1e1b00 */
[----:B------:R-:W3:Y:S01]  /*03f0*/  LDG.E.64 R16, desc[UR8][R26.64] ;  /* 0x000000081a107981 */ /* 0x000ee2000c1e1b00 */
[----:B------:R-:W-:-:S04]  /*0400*/  IMAD.WIDE R18, R2, 0x8, R28 ;  /* 0x0000000802127825 */ /* 0x000fc800078e021c */
[----:B------:R-:W-:Y:S01]  /*0410*/  IMAD.WIDE R20, R3, 0x8, R26 ;  /* 0x0000000803147825 */ /* 0x000fe200078e021a */
[----:B----4-:R-:W-:Y:S01]  /*0420*/  DFMA R6, R8, R6, R12 ;  /* 0x000000060806722b */ /* 0x010fe2000000000c */
[----:B------:R0:W4:Y:S04]  /*0430*/  LDG.E.64 R8, desc[UR8][R18.64] ;  /* 0x0000000812087981 */ /* 0x000128000c1e1b00 */
[----:B------:R1:W4:Y:S01]  /*0440*/  LDG.E.64 R12, desc[UR8][R20.64] ;  /* 0x00000008140c7981 */ /* 0x000322000c1e1b00 */
[----:B0-----:R-:W-:-:S04]  /*0450*/  IMAD.WIDE R18, R2, 0x8, R18 ;  /* 0x0000000802127825 */ /* 0x001fc800078e0212 */
[----:B-1----:R-:W-:-:S04]  /*0460*/  IMAD.WIDE R20, R3, 0x8, R20 ;  /* 0x0000000803147825 */ /* 0x002fc800078e0214 */
[----:B------:R-:W-:-:S04]  /*0470*/  IMAD.WIDE R26, R2, 0x8, R18 ;  /* 0x00000008021a7825 */ /* 0x000fc800078e0212 */
[----:B------:R-:W-:Y:S02]  /*0480*/  IMAD.WIDE R28, R3, 0x8, R20 ;  /* 0x00000008031c7825 */ /* 0x000fe400078e0214 */
[----:B------:R-:W5:Y:S04]  /*0490*/  LDG.E.64 R26, desc[UR8][R26.64] ;  /* 0x000000081a1a7981 */ /* 0x000f68000c1e1b00 */
[----:B------:R-:W5:Y:S01]  /*04a0*/  LDG.E.64 R28, desc[UR8][R28.64] ;  /* 0x000000081c1c7981 */ /* 0x000f62000c1e1b00 */
[----:B--2---:R-:W-:-:S03]  /*04b0*/  DFMA R4, R4, R10, R6 ;  /* 0x0000000a0404722b */ /* 0x004fc60000000006 */
[----:B------:R-:W2:Y:S04]  /*04c0*/  LDG.E.64 R6, desc[UR8][R18.64] ;  /* 0x0000000812067981 */ /* 0x000ea8000c1e1b00 */
[----:B------:R-:W2:Y:S01]  /*04d0*/  LDG.E.64 R10, desc[UR8][R20.64] ;  /* 0x00000008140a7981 */ /* 0x000ea2000c1e1b00 */
[----:B---3--:R-:W-:Y:S01]  /*04e0*/  DFMA R4, R14, R16, R4 ;  /* 0x000000100e04722b */ /* 0x008fe20000000004 */
[----:B------:R-:W-:-:S04]  /*04f0*/  UIADD3 UR5, UPT, UPT, UR5, 0x4, URZ ;  /* 0x0000000405057890 */ /* 0x000fc8000fffe0ff */
[----:B------:R-:W-:-:S03]  /*0500*/  UISETP.NE.AND UP1, UPT, UR5, URZ, UPT ;  /* 0x000000ff0500728c */ /* 0x000fc6000bf25270 */
[----:B----4-:R-:W-:Y:S01]  /*0510*/  DFMA R4, R8, R12, R4 ;  /* 0x0000000c0804722b */ /* 0x010fe20000000004 */
[----:B------:R-:W-:Y:S02]  /*0520*/  LEA R25, R2, R25, 0x3 ;  /* 0x0000001902197211 */ /* 0x000fe400078e18ff */
[----:B------:R-:W-:Y:S01]  /*0530*/  LEA R22, R3, R22, 0x3 ;  /* 0x0000001603167211 */ /* 0x000fe200078e18ff */
[----:B------:R-:W-:-:S04]  /*0540*/  UIADD3 UR4, UPT, UPT, UR4, 0x8, URZ ;  /* 0x0000000804047890 */ /* 0x000fc8000fffe0ff */
[----:B--2---:R-:W-:-:S08]  /*0550*/  DFMA R4, R6, R10, R4 ;  /* 0x0000000a0604722b */ /* 0x004fd00000000004 */
[----:B-----5:R-:W-:Y:S01]  /*0560*/  DFMA R16, R26, R28, R4 ;  /* 0x0000001c1a10722b */ /* 0x020fe20000000004 */
[----:B------:R-:W-:Y:S10]  /*0570*/  BRA.U UP1, `(.L_x_3) ;  /* 0xfffffffd01407547 */ /* 0x000ff4000b83ffff */
.L_x_2:
[----:B------:R-:W-:Y:S05]  /*0580*/  BRA.U !UP0, `(.L_x_1) ;  /* 0x0000000108ac7547 */ /* 0x000fea000b800000 */
[----:B------:R-:W-:Y:S02]  /*0590*/  UISETP.NE.AND UP1, UPT, UR7, 0x1, UPT ;  /* 0x000000010700788c */ /* 0x000fe4000bf25270 */
[----:B------:R-:W-:-:S07]  /*05a0*/  ULOP3.LUT UP0, URZ, UR6, 0x2, URZ, 0xc0, !UPT ;  /* 0x0000000206ff7892 */ /* 0x000fce000f80c0ff */
[----:B------:R-:W-:Y:S05]  /*05b0*/  BRA.U !UP1, `(.L_x_4) ;  /* 0x0000000109647547 */ /* 0x000fea000b800000 */
[----:B------:R-:W0:Y:S01]  /*05c0*/  LDC.64 R18, c[0x0][0x380] ;  /* 0x0000e000ff127b82 */ /* 0x000e220000000a00 */
[----:B------:R-:W-:Y:S02]  /*05d0*/  IMAD R5, R2, UR4, R23 ;  /* 0x0000000402057c24 */ /* 0x000fe4000f8e0217 */
[----:B------:R-:W-:-:S05]  /*05e0*/  IMAD R7, R3, UR4, R0 ;  /* 0x0000000403077c24 */ /* 0x000fca000f8e0200 */
[----:B------:R-:W1:Y:S01]  /*05f0*/  LDC.64 R20, c[0x0][0x388] ;  /* 0x0000e200ff147b82 */ /* 0x000e620000000a00 */
[----:B0-----:R-:W-:-:S05]  /*0600*/  IMAD.WIDE R18, R5, 0x8, R18 ;  /* 0x0000000805127825 */ /* 0x001fca00078e0212 */
[----:B------:R-:W2:Y:S01]  /*0610*/  LDG.E.64 R4, desc[UR8][R18.64] ;  /* 0x0000000812047981 */ /* 0x000ea2000c1e1b00 */
[----:B-1----:R-:W-:-:S05]  /*0620*/  IMAD.WIDE R20, R7, 0x8, R20 ;  /* 0x0000000807147825 */ /* 0x002fca00078e0214 */
[----:B------:R-:W2:Y:S01]  /*0630*/  LDG.E.64 R6, desc[UR8][R20.64] ;  /* 0x0000000814067981 */ /* 0x000ea2000c1e1b00 */
[----:B------:R-:W-:-:S04]  /*0640*/  IMAD.WIDE R24, R2, 0x8, R18 ;  /* 0x0000000802187825 */ /* 0x000fc800078e0212 */
[----:B------:R-:W-:Y:S01]  /*0650*/  IMAD.WIDE R26, R3, 0x8, R20 ;  /* 0x00000008031a7825 */ /* 0x000fe200078e0214 */
[----:B------:R-:W3:Y:S04]  /*0660*/  LDG.E.64 R8, desc[UR8][R24.64] ;  /* 0x0000000818087981 */ /* 0x000ee8000c1e1b00 */
[----:B------:R0:W3:Y:S01]  /*0670*/  LDG.E.64 R10, desc[UR8][R26.64] ;  /* 0x000000081a0a7981 */ /* 0x0000e2000c1e1b00 */
[----:B------:R-:W-:-:S05]  /*0680*/  IMAD.WIDE R28, R2, 0x8, R24 ;  /* 0x00000008021c7825 */ /* 0x000fca00078e0218 */
[----:B------:R-:W4:Y:S01]  /*0690*/  LDG.E.64 R12, desc[UR8][R28.64] ;  /* 0x000000081c0c7981 */ /* 0x000f22000c1e1b00 */
[----:B0-----:R-:W-:-:S05]  /*06a0*/  IMAD.WIDE R26, R3, 0x8, R26 ;  /* 0x00000008031a7825 */ /* 0x001fca00078e021a */
[----:B------:R-:W4:Y:S01]  /*06b0*/  LDG.E.64 R14, desc[UR8][R26.64] ;  /* 0x000000081a0e7981 */ /* 0x000f22000c1e1b00 */
[----:B------:R-:W-:-:S04]  /*06c0*/  IMAD.WIDE R18, R2, 0x8, R28 ;  /* 0x0000000802127825 */ /* 0x000fc800078e021c */
[----:B------:R-:W-:Y:S02]  /*06d0*/  IMAD.WIDE R20, R3, 0x8, R26 ;  /* 0x0000000803147825 */ /* 0x000fe400078e021a */
[----:B------:R-:W5:Y:S04]  /*06e0*/  LDG.E.64 R18, desc[UR8][R18.64] ;  /* 0x0000000812127981 */ /* 0x000f68000c1e1b00 */
[----:B------:R-:W5:Y:S01]  /*06f0*/  LDG.E.64 R20, desc[UR8][R20.64] ;  /* 0x0000000814147981 */ /* 0x000f62000c1e1b00 */
[----:B------:R-:W-:Y:S01]  /*0700*/  UIADD3 UR4, UPT, UPT, UR4, 0x4, URZ ;  /* 0x0000000404047890 */ /* 0x000fe2000fffe0ff */
[----:B--2---:R-:W-:-:S08]  /*0710*/  DFMA R4, R4, R6, R16 ;  /* 0x000000060404722b */ /* 0x004fd00000000010 */
[----:B---3--:R-:W-:-:S08]  /*0720*/  DFMA R4, R8, R10, R4 ;  /* 0x0000000a0804722b */ /* 0x008fd00000000004 */
[----:B----4-:R-:W-:-:S08]  /*0730*/  DFMA R4, R12, R14, R4 ;  /* 0x0000000e0c04722b */ /* 0x010fd00000000004 */
[----:B-----5:R-:W-:-:S11]  /*0740*/  DFMA R16, R18, R20, R4 ;  /* 0x000000141210722b */ /* 0x020fd60000000004 */
.L_x_4:
[----:B------:R-:W-:Y:S05]  /*0750*/  BRA.U UP0, `(.L_x_1) ;  /* 0x0000000100387547 */ /* 0x000fea000b800000 */
        /* <DEDUP_REMOVED lines=9> */
[----:B------:R-:W-:Y:S02]  /*07f0*/  IMAD.WIDE R14, R3, 0x8, R8 ;  /* 0x00000008030e7825 */ /* 0x000fe400078e0208 */
[----:B------:R-:W3:Y:S04]  /*0800*/  LDG.E.64 R12, desc[UR8][R12.64] ;  /* 0x000000080c0c7981 */ /* 0x000ee8000c1e1b00 */
[----:B------:R-:W3:Y:S01]  /*0810*/  LDG.E.64 R14, desc[UR8][R14.64] ;  /* 0x000000080e0e7981 */ /* 0x000ee2000c1e1b00 */
[----:B--2---:R-:W-:-:S08]  /*0820*/  DFMA R6, R6, R10, R16 ;  /* 0x0000000a0606722b */ /* 0x004fd00000000010 */
[----:B---3--:R-:W-:-:S11]  /*0830*/  DFMA R16, R12, R14, R6 ;  /* 0x0000000e0c10722b */ /* 0x008fd60000000006 */
.L_x_1:
[----:B------:R-:W0:Y:S01]  /*0840*/  LDC.64 R4, c[0x0][0x390] ;  /* 0x0000e400ff047b82 */ /* 0x000e220000000a00 */
[----:B------:R-:W-:-:S04]  /*0850*/  IMAD R3, R23, R3, R0 ;  /* 0x0000000317037224 */ /* 0x000fc800078e0200 */
[----:B0-----:R-:W-:-:S05]  /*0860*/  IMAD.WIDE R2, R3, 0x8, R4 ;  /* 0x0000000803027825 */ /* 0x001fca00078e0204 */
[----:B------:R-:W-:Y:S01]  /*0870*/  STG.E.64 desc[UR8][R2.64], R16 ;  /* 0x0000001002007986 */ /* 0x000fe2000c101b08 */
[----:B------:R-:W-:Y:S05]  /*0880*/  EXIT ;  /* 0x000000000000794d */ /* 0x000fea0003800000 */
.L_x_5:
[----:B------:R-:W-:-:S00]  /*0890*/  BRA `(.L_x_5) ;  /* 0xfffffffc00fc7947 */ /* 0x000fc0000383ffff */
[----:B------:R-:W-:-:S00]  /*08a0*/  NOP ;  /* 0x0000000000007918 */ /* 0x000fc00000000000 */
        /* <DEDUP_REMOVED lines=13> */
.L_x_6:


//--------------------- .nv.shared.reserved.0     --------------------------
	.section	.nv.shared.reserved.0,"aw",@nobits
	.weak		__nv_reservedSMEM_offset_0_alias
	.size		__nv_reservedSMEM_offset_0_alias, 0, 64
	.other		__nv_reservedSMEM_offset_0_alias,@"STO_CUDA_RESERVED_SHARED STV_DEFAULT"
__nv_reservedSMEM_offset_0_alias:
	.zero		0
	.zero		64


//--------------------- .nv.constant0._Z3atbPKdS0_Pdiii --------------------------
	.section	.nv.constant0._Z3atbPKdS0_Pdiii,"a",@progbits
	.sectionflags	@""
	.align	4
.nv.constant0._Z3atbPKdS0_Pdiii:
	.zero		932


//--------------------- SYMBOLS --------------------------

	.type		.nv.reservedSmem.offset0,@object
	.size		.nv.reservedSmem.offset0,0x4
